	.headerflags	@"EF_CUDA_TEXMODE_UNIFIED EF_CUDA_64BIT_ADDRESS EF_CUDA_ACCELERATORS EF_CUDA_SM90 EF_CUDA_VIRTUAL_SM(EF_CUDA_SM90)"
	.elftype	@"ET_EXEC"


//--------------------- .nv.info                  --------------------------
	.section	.nv.info,"",@"SHT_CUDA_INFO"
	.align	4


	//----- nvinfo : EIATTR_REGCOUNT
	.align		4
        /*0000*/ 	.byte	0x04, 0x2f
        /*0002*/ 	.short	(.L_3 - .L_2)
	.align		4
.L_2:
        /*0004*/ 	.word	index@(triton_poi_fused__native_batch_norm_legit_no_training_add_19)
        /*0008*/ 	.word	0x00000016


	//----- nvinfo : EIATTR_MIN_STACK_SIZE
	.align		4
.L_3:
        /*000c*/ 	.byte	0x04, 0x12
        /*000e*/ 	.short	(.L_5 - .L_4)
	.align		4
.L_4:
        /*0010*/ 	.word	index@(triton_poi_fused__native_batch_norm_legit_no_training_add_19)
        /*0014*/ 	.word	0x00000000


	//----- nvinfo : EIATTR_FRAME_SIZE
	.align		4
.L_5:
        /*0018*/ 	.byte	0x04, 0x11
        /*001a*/ 	.short	(.L_7 - .L_6)
	.align		4
.L_6:
        /*001c*/ 	.word	index@(triton_poi_fused__native_batch_norm_legit_no_training_add_19)
        /*0020*/ 	.word	0x00000000


	//----- nvinfo : EIATTR_MIN_STACK_SIZE
	.align		4
.L_7:
        /*0024*/ 	.byte	0x04, 0x12
        /*0026*/ 	.short	(.L_9 - .L_8)
	.align		4
.L_8:
        /*0028*/ 	.word	index@(triton_poi_fused__native_batch_norm_legit_no_training_add_19)
        /*002c*/ 	.word	0x00000000
.L_9:


//--------------------- .nv.info.triton_poi_fused__native_batch_norm_legit_no_training_add_19 --------------------------
	.section	.nv.info.triton_poi_fused__native_batch_norm_legit_no_training_add_19,"",@"SHT_CUDA_INFO"
	.sectionflags	@""
	.align	4


	//----- nvinfo : EIATTR_CUDA_API_VERSION
	.align		4
        /*0000*/ 	.byte	0x04, 0x37
        /*0002*/ 	.short	(.L_11 - .L_10)
.L_10:
        /*0004*/ 	.word	0x0000007c


	//----- nvinfo : EIATTR_KPARAM_INFO
	.align		4
.L_11:
        /*0008*/ 	.byte	0x04, 0x17
        /*000a*/ 	.short	(.L_13 - .L_12)
.L_12:
        /*000c*/ 	.word	0x00000000
        /*0010*/ 	.short	0x0007
        /*0012*/ 	.short	0x0038
        /*0014*/ 	.byte	0x00, 0xf0, 0x11, 0x00


	//----- nvinfo : EIATTR_KPARAM_INFO
	.align		4
.L_13:
        /*0018*/ 	.byte	0x04, 0x17
        /*001a*/ 	.short	(.L_15 - .L_14)
.L_14:
        /*001c*/ 	.word	0x00000000
        /*0020*/ 	.short	0x0006
        /*0022*/ 	.short	0x0030
        /*0024*/ 	.byte	0x00, 0xf4, 0x21, 0x00


	//----- nvinfo : EIATTR_KPARAM_INFO
	.align		4
.L_15:
        /*0028*/ 	.byte	0x04, 0x17
        /*002a*/ 	.short	(.L_17 - .L_16)
.L_16:
        /*002c*/ 	.word	0x00000000
        /*0030*/ 	.short	0x0005
        /*0032*/ 	.short	0x0028
        /*0034*/ 	.byte	0x00, 0xf4, 0x21, 0x00


	//----- nvinfo : EIATTR_KPARAM_INFO
	.align		4
.L_17:
        /*0038*/ 	.byte	0x04, 0x17
        /*003a*/ 	.short	(.L_19 - .L_18)
.L_18:
        /*003c*/ 	.word	0x00000000
        /*0040*/ 	.short	0x0004
        /*0042*/ 	.short	0x0020
        /*0044*/ 	.byte	0x00, 0xf4, 0x21, 0x00


	//----- nvinfo : EIATTR_KPARAM_INFO
	.align		4
.L_19:
        /*0048*/ 	.byte	0x04, 0x17
        /*004a*/ 	.short	(.L_21 - .L_20)
.L_20:
        /*004c*/ 	.word	0x00000000
        /*0050*/ 	.short	0x0003
        /*0052*/ 	.short	0x0018
        /*0054*/ 	.byte	0x00, 0xf4, 0x21, 0x00


	//----- nvinfo : EIATTR_KPARAM_INFO
	.align		4
.L_21:
        /*0058*/ 	.byte	0x04, 0x17
        /*005a*/ 	.short	(.L_23 - .L_22)
.L_22:
        /*005c*/ 	.word	0x00000000
        /*0060*/ 	.short	0x0002
        /*0062*/ 	.short	0x0010
        /*0064*/ 	.byte	0x00, 0xf4, 0x21, 0x00


	//----- nvinfo : EIATTR_KPARAM_INFO
	.align		4
.L_23:
        /*0068*/ 	.byte	0x04, 0x17
        /*006a*/ 	.short	(.L_25 - .L_24)
.L_24:
        /*006c*/ 	.word	0x00000000
        /*0070*/ 	.short	0x0001
        /*0072*/ 	.short	0x0008
        /*0074*/ 	.byte	0x00, 0xf4, 0x21, 0x00


	//----- nvinfo : EIATTR_KPARAM_INFO
	.align		4
.L_25:
        /*0078*/ 	.byte	0x04, 0x17
        /*007a*/ 	.short	(.L_27 - .L_26)
.L_26:
        /*007c*/ 	.word	0x00000000
        /*0080*/ 	.short	0x0000
        /*0082*/ 	.short	0x0000
        /*0084*/ 	.byte	0x00, 0xf4, 0x21, 0x00


	//----- nvinfo : EIATTR_SPARSE_MMA_MASK
	.align		4
.L_27:
        /*0088*/ 	.byte	0x03, 0x50
        /*008a*/ 	.short	0x0000


	//----- nvinfo : EIATTR_MAXREG_COUNT
	.align		4
        /*008c*/ 	.byte	0x03, 0x1b
        /*008e*/ 	.short	0x00ff


	//----- nvinfo : EIATTR_EXIT_INSTR_OFFSETS
	.align		4
        /*0090*/ 	.byte	0x04, 0x1c
        /*0092*/ 	.short	(.L_29 - .L_28)


	//   ....[0]....
.L_28:
        /*0094*/ 	.word	0x00000320


	//   ....[1]....
        /*0098*/ 	.word	0x00000340


	//----- nvinfo : EIATTR_REQNTID
	.align		4
.L_29:
        /*009c*/ 	.byte	0x04, 0x10
        /*009e*/ 	.short	(.L_31 - .L_30)
.L_30:
        /*00a0*/ 	.word	0x00000080
        /*00a4*/ 	.word	0x00000001
        /*00a8*/ 	.word	0x00000001


	//----- nvinfo : EIATTR_CBANK_PARAM_SIZE
	.align		4
.L_31:
        /*00ac*/ 	.byte	0x03, 0x19
        /*00ae*/ 	.short	0x003c


	//----- nvinfo : EIATTR_PARAM_CBANK
	.align		4
        /*00b0*/ 	.byte	0x04, 0x0a
        /*00b2*/ 	.short	(.L_33 - .L_32)
	.align		4
.L_32:
        /*00b4*/ 	.word	index@(.nv.constant0.triton_poi_fused__native_batch_norm_legit_no_training_add_19)
        /*00b8*/ 	.short	0x0210
        /*00ba*/ 	.short	0x003c


	//----- nvinfo : EIATTR_SW_WAR
	.align		4
.L_33:
        /*00bc*/ 	.byte	0x04, 0x36
        /*00be*/ 	.short	(.L_35 - .L_34)
.L_34:
        /*00c0*/ 	.word	0x00000008
.L_35:


//--------------------- .nv.callgraph             --------------------------
	.section	.nv.callgraph,"",@"SHT_CUDA_CALLGRAPH"
	.align	4
	.sectionentsize	8
	.align		4
        /*0000*/ 	.word	0x00000000
	.align		4
        /*0004*/ 	.word	0xffffffff
	.align		4
        /*0008*/ 	.word	0x00000000
	.align		4
        /*000c*/ 	.word	0xfffffffe
	.align		4
        /*0010*/ 	.word	0x00000000
	.align		4
        /*0014*/ 	.word	0xfffffffd
	.align		4
        /*0018*/ 	.word	0x00000000
	.align		4
        /*001c*/ 	.word	0xfffffffc


//--------------------- .nv.constant4             --------------------------
	.section	.nv.constant4,"a",@progbits
	.align	8
	.align		8
.nv.constant4:
        /*0000*/ 	.dword	_$_str
	.align		8
        /*0008*/ 	.dword	_$_str_$_2


//--------------------- .text.triton_poi_fused__native_batch_norm_legit_no_training_add_19 --------------------------
	.section	.text.triton_poi_fused__native_batch_norm_legit_no_training_add_19,"ax",@progbits
	.align	128
        .global         triton_poi_fused__native_batch_norm_legit_no_training_add_19
        .type           triton_poi_fused__native_batch_norm_legit_no_training_add_19,@function
        .size           triton_poi_fused__native_batch_norm_legit_no_training_add_19,(.L_x_1 - triton_poi_fused__native_batch_norm_legit_no_training_add_19)
        .other          triton_poi_fused__native_batch_norm_legit_no_training_add_19,@"STO_CUDA_ENTRY STV_DEFAULT"
triton_poi_fused__native_batch_norm_legit_no_training_add_19:
.text.triton_poi_fused__native_batch_norm_legit_no_training_add_19:
[----:B------:R-:W0:Y:S01]  /*0000*/  LDC R1, c[0x0][0x28] ;  /* 0x00000a00ff017b82 */ /* 0x000e220000000800 */
[----:B------:R-:W1:Y:S07]  /*0010*/  S2R R0, SR_TID.X ;  /* 0x0000000000007919 */ /* 0x000e6e0000002100 */
[----:B------:R-:W2:Y:S01]  /*0020*/  LDC.64 R12, c[0x0][0x228] ;  /* 0x00008a00ff0c7b82 */ /* 0x000ea20000000a00 */
[----:B------:R-:W-:Y:S01]  /*0030*/  ULDC.64 UR4, c[0x0][0x208] ;  /* 0x0000820000047ab9 */ /* 0x000fe20000000a00 */
[----:B------:R-:W3:Y:S06]  /*0040*/  S2R R3, SR_CTAID.X ;  /* 0x0000000000037919 */ /* 0x000eec0000002500 */
[----:B------:R-:W4:Y:S08]  /*0050*/  LDC.64 R8, c[0x0][0x218] ;  /* 0x00008600ff087b82 */ /* 0x000f300000000a00 */
[----:B------:R-:W5:Y:S08]  /*0060*/  LDC.64 R10, c[0x0][0x220] ;  /* 0x00008800ff0a7b82 */ /* 0x000f700000000a00 */
[----:B------:R-:W5:Y:S01]  /*0070*/  LDC.64 R14, c[0x0][0x230] ;  /* 0x00008c00ff0e7b82 */ /* 0x000f620000000a00 */
[----:B-1----:R-:W-:-:S07]  /*0080*/  LOP3.LUT R0, R0, 0x7f, RZ, 0xc0, !PT ;  /* 0x0000007f00007812 */ /* 0x002fce00078ec0ff */
[----:B------:R-:W1:Y:S01]  /*0090*/  LDC.64 R16, c[0x0][0x238] ;  /* 0x00008e00ff107b82 */ /* 0x000e620000000a00 */
[----:B---3--:R-:W-:-:S04]  /*00a0*/  LEA R0, R3, R0, 0x7 ;  /* 0x0000000003007211 */ /* 0x008fc800078e38ff */
[C---:B------:R-:W-:Y:S01]  /*00b0*/  ISETP.GE.AND P2, PT, R0.reuse, 0x1800, PT ;  /* 0x000018000000780c */ /* 0x040fe20003f46270 */
[----:B------:R-:W-:Y:S02]  /*00c0*/  IMAD.HI R2, R0, 0x2aaaaaab, RZ ;  /* 0x2aaaaaab00027827 */ /* 0x000fe400078e02ff */
[----:B------:R-:W3:Y:S03]  /*00d0*/  LDC.64 R4, c[0x0][0x210] ;  /* 0x00008400ff047b82 */ /* 0x000ee60000000a00 */
[----:B------:R-:W-:-:S04]  /*00e0*/  SHF.R.U32.HI R3, RZ, 0x1f, R2 ;  /* 0x0000001fff037819 */ /* 0x000fc80000011602 */
[----:B------:R-:W-:-:S05]  /*00f0*/  LEA.HI R3, R2, R3, RZ, 0x1c ;  /* 0x0000000302037211 */ /* 0x000fca00078fe0ff */
[----:B------:R-:W-:Y:S01]  /*0100*/  IMAD R19, R3, -0x60, R0 ;  /* 0xffffffa003137824 */ /* 0x000fe200078e0200 */
[----:B------:R-:W-:-:S03]  /*0110*/  CS2R R2, SRZ ;  /* 0x0000000000027805 */ /* 0x000fc6000001ff00 */
[----:B--2---:R-:W-:-:S05]  /*0120*/  IMAD.WIDE R12, R19, 0x4, R12 ;  /* 0x00000004130c7825 */ /* 0x004fca00078e020c */
[----:B------:R2:W3:Y:S01]  /*0130*/  @!P2 LDG.E.EL R2, desc[UR4][R12.64] ;  /* 0x000000040c02a981 */ /* 0x0004e2000c2e1900 */
[----:B------:R-:W-:Y:S01]  /*0140*/  CS2R R6, SRZ ;  /* 0x0000000000067805 */ /* 0x000fe2000001ff00 */
[----:B----4-:R-:W-:Y:S01]  /*0150*/  IMAD.WIDE R8, R0, 0x4, R8 ;  /* 0x0000000400087825 */ /* 0x010fe200078e0208 */
[----:B------:R-:W-:-:S03]  /*0160*/  HFMA2.MMA R18, -RZ, RZ, 0, 0 ;  /* 0x00000000ff127435 */ /* 0x000fc600000001ff */
[C---:B-----5:R-:W-:Y:S01]  /*0170*/  IMAD.WIDE R10, R19.reuse, 0x4, R10 ;  /* 0x00000004130a7825 */ /* 0x060fe200078e020a */
[----:B------:R4:W5:Y:S04]  /*0180*/  @!P2 LDG.E R6, desc[UR4][R8.64] ;  /* 0x000000040806a981 */ /* 0x000968000c1e1900 */
[----:B------:R3:W5:Y:S01]  /*0190*/  @!P2 LDG.E.EL R3, desc[UR4][R10.64] ;  /* 0x000000040a03a981 */ /* 0x000762000c2e1900 */
[----:B0-2---:R-:W-:-:S04]  /*01a0*/  IMAD.WIDE R12, R19, 0x4, R14 ;  /* 0x00000004130c7825 */ /* 0x005fc800078e020e */
[----:B-1----:R-:W-:Y:S01]  /*01b0*/  IMAD.WIDE R14, R19, 0x4, R16 ;  /* 0x00000004130e7825 */ /* 0x002fe200078e0210 */
[----:B------:R-:W-:Y:S01]  /*01c0*/  MOV R16, RZ ;  /* 0x000000ff00107202 */ /* 0x000fe20000000f00 */
[----:B------:R-:W2:Y:S01]  /*01d0*/  @!P2 LDG.E.EL R7, desc[UR4][R12.64] ;  /* 0x000000040c07a981 */ /* 0x000ea2000c2e1900 */
[----:B----4-:R-:W0:Y:S01]  /*01e0*/  LDC.64 R8, c[0x0][0x240] ;  /* 0x00009000ff087b82 */ /* 0x010e220000000a00 */
[----:B---3--:R-:W-:Y:S02]  /*01f0*/  IMAD.WIDE R4, R0, 0x4, R4 ;  /* 0x0000000400047825 */ /* 0x008fe400078e0204 */
[----:B------:R-:W2:Y:S04]  /*0200*/  @!P2 LDG.E.EL R18, desc[UR4][R14.64] ;  /* 0x000000040e12a981 */ /* 0x000ea8000c2e1900 */
[----:B------:R-:W3:Y:S01]  /*0210*/  @!P2 LDG.E R16, desc[UR4][R4.64] ;  /* 0x000000040410a981 */ /* 0x000ee2000c1e1900 */
[----:B------:R-:W-:Y:S01]  /*0220*/  HFMA2.MMA R11, -RZ, RZ, 1.625, 0 ;  /* 0x3e800000ff0b7435 */ /* 0x000fe200000001ff */
[----:B------:R-:W-:-:S04]  /*0230*/  FADD R2, R2, 9.9999997473787516356e-06 ;  /* 0x3727c5ac02027421 */ /* 0x000fc80000000000 */
[----:B------:R-:W1:Y:S01]  /*0240*/  MUFU.SQRT R10, R2 ;  /* 0x00000002000a7308 */ /* 0x000e620000002000 */
[----:B-----5:R-:W-:Y:S01]  /*0250*/  FADD R3, -R3, R6 ;  /* 0x0000000603037221 */ /* 0x020fe20000000100 */
[C---:B-1----:R-:W-:Y:S02]  /*0260*/  FSETP.GT.AND P0, PT, R10.reuse, 8.50705917302346158658e+37, PT ;  /* 0x7e8000000a00780b */ /* 0x042fe40003f04000 */
[----:B------:R-:W-:Y:S02]  /*0270*/  FSETP.GEU.AND P1, PT, R10, 1.175494350822287508e-38, PT ;  /* 0x008000000a00780b */ /* 0x000fe40003f2e000 */
[----:B------:R-:W-:-:S09]  /*0280*/  FSEL R11, R11, 1, P0 ;  /* 0x3f8000000b0b7808 */ /* 0x000fd20000000000 */
[----:B------:R-:W-:Y:S02]  /*0290*/  @P0 FMUL R10, R10, 0.25 ;  /* 0x3e8000000a0a0820 */ /* 0x000fe40000400000 */
[----:B------:R-:W-:Y:S02]  /*02a0*/  @!P1 FMUL R11, R11, 16777216 ;  /* 0x4b8000000b0b9820 */ /* 0x000fe40000400000 */
[----:B------:R-:W-:-:S06]  /*02b0*/  @!P1 FMUL R10, R10, 16777216 ;  /* 0x4b8000000a0a9820 */ /* 0x000fcc0000400000 */
[----:B------:R-:W1:Y:S02]  /*02c0*/  MUFU.RCP R10, R10 ;  /* 0x0000000a000a7308 */ /* 0x000e640000001000 */
[----:B-1----:R-:W-:-:S04]  /*02d0*/  FMUL R2, R10, R11 ;  /* 0x0000000b0a027220 */ /* 0x002fc80000400000 */
[----:B------:R-:W-:-:S04]  /*02e0*/  FMUL R3, R3, R2 ;  /* 0x0000000203037220 */ /* 0x000fc80000400000 */
[----:B--2---:R-:W-:Y:S01]  /*02f0*/  FFMA R7, R3, R7, R18 ;  /* 0x0000000703077223 */ /* 0x004fe20000000012 */
[----:B0-----:R-:W-:-:S04]  /*0300*/  IMAD.WIDE R2, R0, 0x4, R8 ;  /* 0x0000000400027825 */ /* 0x001fc800078e0208 */
[----:B---3--:R-:W-:Y:S01]  /*0310*/  FADD R7, R7, R16 ;  /* 0x0000001007077221 */ /* 0x008fe20000000000 */
[----:B------:R-:W-:Y:S06]  /*0320*/  @P2 EXIT ;  /* 0x000000000000294d */ /* 0x000fec0003800000 */
[----:B------:R-:W-:Y:S01]  /*0330*/  STG.E desc[UR4][R2.64], R7 ;  /* 0x0000000702007986 */ /* 0x000fe2000c101904 */
[----:B------:R-:W-:Y:S05]  /*0340*/  EXIT ;  /* 0x000000000000794d */ /* 0x000fea0003800000 */
.L_x_0:
[----:B------:R-:W-:-:S00]  /*0350*/  BRA `(.L_x_0) ;  /* 0xfffffffc00fc7947 */ /* 0x000fc0000383ffff */
[----:B------:R-:W-:-:S00]  /*0360*/  NOP ;  /* 0x0000000000007918 */ /* 0x000fc00000000000 */
        /* <DEDUP_REMOVED lines=9> */
.L_x_1:


//--------------------- .nv.global.init           --------------------------
	.section	.nv.global.init,"aw",@progbits
.nv.global.init:
	.type		_$_str,@object
	.size		_$_str,(_$_str_$_2 - _$_str)
_$_str:
        /*0000*/ 	.byte	0x5f, 0x5f, 0x43, 0x55, 0x44, 0x41, 0x5f, 0x46, 0x54, 0x5a, 0x00
	.type		_$_str_$_2,@object
	.size		_$_str_$_2,(.L_1 - _$_str_$_2)
_$_str_$_2:
        /*000b*/ 	.byte	0x5f, 0x5f, 0x43, 0x55, 0x44, 0x41, 0x5f, 0x50, 0x52, 0x45, 0x43, 0x5f, 0x53, 0x51, 0x52, 0x54
        /*001b*/ 	.byte	0x00
.L_1:


//--------------------- .nv.constant0.triton_poi_fused__native_batch_norm_legit_no_training_add_19 --------------------------
	.section	.nv.constant0.triton_poi_fused__native_batch_norm_legit_no_training_add_19,"a",@progbits
	.sectionflags	@""
	.align	4
.nv.constant0.triton_poi_fused__native_batch_norm_legit_no_training_add_19:
	.zero		588
